//
// Generated by NVIDIA NVVM Compiler
//
// Compiler Build ID: CL-36424714
// Cuda compilation tools, release 13.0, V13.0.88
// Based on NVVM 20.0.0
//

.version 9.0
.target sm_100
.address_size 64

	// .globl	_Z23cleap_kernel_paint_meshP6float4iffff

.visible .entry _Z23cleap_kernel_paint_meshP6float4iffff(
	.param .u64 .ptr .align 1 _Z23cleap_kernel_paint_meshP6float4iffff_param_0,
	.param .u32 _Z23cleap_kernel_paint_meshP6float4iffff_param_1,
	.param .f32 _Z23cleap_kernel_paint_meshP6float4iffff_param_2,
	.param .f32 _Z23cleap_kernel_paint_meshP6float4iffff_param_3,
	.param .f32 _Z23cleap_kernel_paint_meshP6float4iffff_param_4,
	.param .f32 _Z23cleap_kernel_paint_meshP6float4iffff_param_5
)
{
	.reg .pred 	%p<2>;
	.reg .b32 	%r<6>;
	.reg .b32 	%f<5>;
	.reg .b64 	%rd<5>;

	ld.param.u64 	%rd1, [_Z23cleap_kernel_paint_meshP6float4iffff_param_0];
	ld.param.u32 	%r2, [_Z23cleap_kernel_paint_meshP6float4iffff_param_1];
	ld.param.f32 	%f1, [_Z23cleap_kernel_paint_meshP6float4iffff_param_2];
	ld.param.f32 	%f2, [_Z23cleap_kernel_paint_meshP6float4iffff_param_3];
	ld.param.f32 	%f3, [_Z23cleap_kernel_paint_meshP6float4iffff_param_4];
	ld.param.f32 	%f4, [_Z23cleap_kernel_paint_meshP6float4iffff_param_5];
	mov.u32 	%r3, %ctaid.x;
	mov.u32 	%r4, %ntid.x;
	mov.u32 	%r5, %tid.x;
	mad.lo.s32 	%r1, %r3, %r4, %r5;
	setp.ge.s32 	%p1, %r1, %r2;
	@%p1 bra 	$L__BB0_2;
	cvta.to.global.u64 	%rd2, %rd1;
	mul.wide.s32 	%rd3, %r1, 16;
	add.s64 	%rd4, %rd2, %rd3;
	st.global.v4.f32 	[%rd4], {%f1, %f2, %f3, %f4};
$L__BB0_2:
	ret;

}


// ===== COMPILED SASS (sm_100) =====

	.target	sm_100

	.elftype	@"ET_EXEC"


//--------------------- .note.nv.tkinfo           --------------------------
	.section	.note.nv.tkinfo,"",@"SHT_NOTE"
	.sectionflags	@"SHF_NOTE_NV_TKINFO"
	.tkinfo
        /*0018*/ 	.word	0x00000002
        /*0030*/ 	.string	""
        /*0030*/ 	.string	"ptxas"
        /*0030*/ 	.string	"Cuda compilation tools, release 13.0, V13.0.88"
        /*0030*/ 	.string	"Build cuda_13.0.r13.0/compiler.36424714_0"
        /*0030*/ 	.string	"-arch sm_100 -m 64 "



//--------------------- .note.nv.cuinfo           --------------------------
	.section	.note.nv.cuinfo,"",@"SHT_NOTE"
	.sectionflags	@"SHF_NOTE_NV_CUINFO"
        /*0018*/ 	.short	0x0002
        /*001a*/ 	.short	0x0064
        /*001c*/ 	.short	0x0082
	.zero		2


//--------------------- .nv.info                  --------------------------
	.section	.nv.info,"",@"SHT_CUDA_INFO"
	.align	4


	//----- nvinfo : EIATTR_REGCOUNT
	.align		4
        /*0000*/ 	.byte	0x04, 0x2f
        /*0002*/ 	.short	(.L_1 - .L_0)
	.align		4
.L_0:
        /*0004*/ 	.word	index@(_Z23cleap_kernel_paint_meshP6float4iffff)
        /*0008*/ 	.word	0x0000000c


	//----- nvinfo : EIATTR_FRAME_SIZE
	.align		4
.L_1:
        /*000c*/ 	.byte	0x04, 0x11
        /*000e*/ 	.short	(.L_3 - .L_2)
	.align		4
.L_2:
        /*0010*/ 	.word	index@(_Z23cleap_kernel_paint_meshP6float4iffff)
        /*0014*/ 	.word	0x00000000


	//----- nvinfo : EIATTR_MIN_STACK_SIZE
	.align		4
.L_3:
        /*0018*/ 	.byte	0x04, 0x12
        /*001a*/ 	.short	(.L_5 - .L_4)
	.align		4
.L_4:
        /*001c*/ 	.word	index@(_Z23cleap_kernel_paint_meshP6float4iffff)
        /*0020*/ 	.word	0x00000000
.L_5:


//--------------------- .nv.compat                --------------------------
	.section	.nv.compat,"",@"SHT_CUDA_COMPAT_INFO"
	.align	4
        /*0000*/ 	.byte	0x02, 0x09, 0x00, 0x00, 0x02, 0x02, 0x01, 0x00, 0x02, 0x05, 0x05, 0x00, 0x03, 0x07, 0x01, 0x01
        /*0010*/ 	.byte	0x02, 0x03, 0x00, 0x00, 0x02, 0x06, 0x01, 0x00, 0x04, 0x0b, 0x08, 0x00, 0x09, 0x00, 0x00, 0x00
        /*0020*/ 	.byte	0x00, 0x00, 0x00, 0x00


//--------------------- .nv.info._Z23cleap_kernel_paint_meshP6float4iffff --------------------------
	.section	.nv.info._Z23cleap_kernel_paint_meshP6float4iffff,"",@"SHT_CUDA_INFO"
	.sectionflags	@""
	.align	4


	//----- nvinfo : EIATTR_CUDA_API_VERSION
	.align		4
        /*0000*/ 	.byte	0x04, 0x37
        /*0002*/ 	.short	(.L_7 - .L_6)
.L_6:
        /*0004*/ 	.word	0x00000082


	//----- nvinfo : EIATTR_KPARAM_INFO
	.align		4
.L_7:
        /*0008*/ 	.byte	0x04, 0x17
        /*000a*/ 	.short	(.L_9 - .L_8)
.L_8:
        /*000c*/ 	.word	0x00000000
        /*0010*/ 	.short	0x0005
        /*0012*/ 	.short	0x0018
        /*0014*/ 	.byte	0x00, 0xf0, 0x11, 0x00


	//----- nvinfo : EIATTR_KPARAM_INFO
	.align		4
.L_9:
        /*0018*/ 	.byte	0x04, 0x17
        /*001a*/ 	.short	(.L_11 - .L_10)
.L_10:
        /*001c*/ 	.word	0x00000000
        /*0020*/ 	.short	0x0004
        /*0022*/ 	.short	0x0014
        /*0024*/ 	.byte	0x00, 0xf0, 0x11, 0x00


	//----- nvinfo : EIATTR_KPARAM_INFO
	.align		4
.L_11:
        /*0028*/ 	.byte	0x04, 0x17
        /*002a*/ 	.short	(.L_13 - .L_12)
.L_12:
        /*002c*/ 	.word	0x00000000
        /*0030*/ 	.short	0x0003
        /*0032*/ 	.short	0x0010
        /*0034*/ 	.byte	0x00, 0xf0, 0x11, 0x00


	//----- nvinfo : EIATTR_KPARAM_INFO
	.align		4
.L_13:
        /*0038*/ 	.byte	0x04, 0x17
        /*003a*/ 	.short	(.L_15 - .L_14)
.L_14:
        /*003c*/ 	.word	0x00000000
        /*0040*/ 	.short	0x0002
        /*0042*/ 	.short	0x000c
        /*0044*/ 	.byte	0x00, 0xf0, 0x11, 0x00


	//----- nvinfo : EIATTR_KPARAM_INFO
	.align		4
.L_15:
        /*0048*/ 	.byte	0x04, 0x17
        /*004a*/ 	.short	(.L_17 - .L_16)
.L_16:
        /*004c*/ 	.word	0x00000000
        /*0050*/ 	.short	0x0001
        /*0052*/ 	.short	0x0008
        /*0054*/ 	.byte	0x00, 0xf0, 0x11, 0x00


	//----- nvinfo : EIATTR_KPARAM_INFO
	.align		4
.L_17:
        /*0058*/ 	.byte	0x04, 0x17
        /*005a*/ 	.short	(.L_19 - .L_18)
.L_18:
        /*005c*/ 	.word	0x00000000
        /*0060*/ 	.short	0x0000
        /*0062*/ 	.short	0x0000
        /*0064*/ 	.byte	0x00, 0xf5, 0x21, 0x00


	//----- nvinfo : EIATTR_SPARSE_MMA_MASK
	.align		4
.L_19:
        /*0068*/ 	.byte	0x03, 0x50
        /*006a*/ 	.short	0x0000


	//----- nvinfo : EIATTR_MAXREG_COUNT
	.align		4
        /*006c*/ 	.byte	0x03, 0x1b
        /*006e*/ 	.short	0x00ff


	//----- nvinfo : EIATTR_MERCURY_ISA_VERSION
	.align		4
        /*0070*/ 	.byte	0x03, 0x5f
        /*0072*/ 	.short	0x0101


	//----- nvinfo : EIATTR_VRC_CTA_INIT_COUNT
	.align		4
        /*0074*/ 	.byte	0x02, 0x4a
	.zero		1
	.zero		1


	//----- nvinfo : EIATTR_EXIT_INSTR_OFFSETS
	.align		4
        /*0078*/ 	.byte	0x04, 0x1c
        /*007a*/ 	.short	(.L_21 - .L_20)


	//   ....[0]....
.L_20:
        /*007c*/ 	.word	0x00000070


	//   ....[1]....
        /*0080*/ 	.word	0x00000110


	//----- nvinfo : EIATTR_CBANK_PARAM_SIZE
	.align		4
.L_21:
        /*0084*/ 	.byte	0x03, 0x19
        /*0086*/ 	.short	0x001c


	//----- nvinfo : EIATTR_PARAM_CBANK
	.align		4
        /*0088*/ 	.byte	0x04, 0x0a
        /*008a*/ 	.short	(.L_23 - .L_22)
	.align		4
.L_22:
        /*008c*/ 	.word	index@(.nv.constant0._Z23cleap_kernel_paint_meshP6float4iffff)
        /*0090*/ 	.short	0x0380
        /*0092*/ 	.short	0x001c


	//----- nvinfo : EIATTR_SW_WAR
	.align		4
.L_23:
        /*0094*/ 	.byte	0x04, 0x36
        /*0096*/ 	.short	(.L_25 - .L_24)
.L_24:
        /*0098*/ 	.word	0x00000008
.L_25:


//--------------------- .nv.callgraph             --------------------------
	.section	.nv.callgraph,"",@"SHT_CUDA_CALLGRAPH"
	.align	4
	.sectionentsize	8
	.align		4
        /*0000*/ 	.word	0x00000000
	.align		4
        /*0004*/ 	.word	0xffffffff
	.align		4
        /*0008*/ 	.word	0x00000000
	.align		4
        /*000c*/ 	.word	0xfffffffe
	.align		4
        /*0010*/ 	.word	0x00000000
	.align		4
        /*0014*/ 	.word	0xfffffffd
	.align		4
        /*0018*/ 	.word	0x00000000
	.align		4
        /*001c*/ 	.word	0xfffffffc


//--------------------- .text._Z23cleap_kernel_paint_meshP6float4iffff --------------------------
	.section	.text._Z23cleap_kernel_paint_meshP6float4iffff,"ax",@progbits
	.align	128
        .global         _Z23cleap_kernel_paint_meshP6float4iffff
        .type           _Z23cleap_kernel_paint_meshP6float4iffff,@function
        .size           _Z23cleap_kernel_paint_meshP6float4iffff,(.L_x_1 - _Z23cleap_kernel_paint_meshP6float4iffff)
        .other          _Z23cleap_kernel_paint_meshP6float4iffff,@"STO_CUDA_ENTRY STV_DEFAULT"
_Z23cleap_kernel_paint_meshP6float4iffff:
.text._Z23cleap_kernel_paint_meshP6float4iffff:
[----:B------:R-:W-:Y:S01]  /*0000*/  LDC R1, c[0x0][0x37c] ;  /* 0x0000df00ff017b82 */ /* 0x000fe20000000800 */
[----:B------:R-:W0:Y:S07]  /*0010*/  S2R R0, SR_TID.X ;  /* 0x0000000000007919 */ /* 0x000e2e0000002100 */
[----:B------:R-:W0:Y:S01]  /*0020*/  S2UR UR4, SR_CTAID.X ;  /* 0x00000000000479c3 */ /* 0x000e220000002500 */
[----:B------:R-:W1:Y:S07]  /*0030*/  LDCU UR5, c[0x0][0x388] ;  /* 0x00007100ff0577ac */ /* 0x000e6e0008000800 */
[----:B------:R-:W0:Y:S02]  /*0040*/  LDC R5, c[0x0][0x360] ;  /* 0x0000d800ff057b82 */ /* 0x000e240000000800 */
[----:B0-----:R-:W-:-:S05]  /*0050*/  IMAD R5, R5, UR4, R0 ;  /* 0x0000000405057c24 */ /* 0x001fca000f8e0200 */
[----:B-1----:R-:W-:-:S13]  /*0060*/  ISETP.GE.AND P0, PT, R5, UR5, PT ;  /* 0x0000000505007c0c */ /* 0x002fda000bf06270 */
[----:B------:R-:W-:Y:S05]  /*0070*/  @P0 EXIT ;  /* 0x000000000000094d */ /* 0x000fea0003800000 */
[----:B------:R-:W0:Y:S01]  /*0080*/  LDC.64 R2, c[0x0][0x380] ;  /* 0x0000e000ff027b82 */ /* 0x000e220000000a00 */
[----:B------:R-:W1:Y:S07]  /*0090*/  LDCU.64 UR4, c[0x0][0x358] ;  /* 0x00006b00ff0477ac */ /* 0x000e6e0008000a00 */
[----:B------:R-:W2:Y:S08]  /*00a0*/  LDC.64 R8, c[0x0][0x390] ;  /* 0x0000e400ff087b82 */ /* 0x000eb00000000a00 */
[----:B------:R-:W1:Y:S08]  /*00b0*/  LDC R4, c[0x0][0x38c] ;  /* 0x0000e300ff047b82 */ /* 0x000e700000000800 */
[----:B------:R-:W1:Y:S01]  /*00c0*/  LDC R7, c[0x0][0x398] ;  /* 0x0000e600ff077b82 */ /* 0x000e620000000800 */
[----:B0-----:R-:W-:Y:S01]  /*00d0*/  IMAD.WIDE R2, R5, 0x10, R2 ;  /* 0x0000001005027825 */ /* 0x001fe200078e0202 */
[----:B--2---:R-:W-:-:S02]  /*00e0*/  MOV R5, R8 ;  /* 0x0000000800057202 */ /* 0x004fc40000000f00 */
[----:B------:R-:W-:-:S05]  /*00f0*/  MOV R6, R9 ;  /* 0x0000000900067202 */ /* 0x000fca0000000f00 */
[----:B-1----:R-:W-:Y:S01]  /*0100*/  STG.E.128 desc[UR4][R2.64], R4 ;  /* 0x0000000402007986 */ /* 0x002fe2000c101d04 */
[----:B------:R-:W-:Y:S05]  /*0110*/  EXIT ;  /* 0x000000000000794d */ /* 0x000fea0003800000 */
.L_x_0:
[----:B------:R-:W-:-:S00]  /*0120*/  BRA `(.L_x_0) ;  /* 0xfffffffc00fc7947 */ /* 0x000fc0000383ffff */
[----:B------:R-:W-:-:S00]  /*0130*/  NOP ;  /* 0x0000000000007918 */ /* 0x000fc00000000000 */
        /* <DEDUP_REMOVED lines=12> */
.L_x_1:


//--------------------- .nv.shared.reserved.0     --------------------------
	.section	.nv.shared.reserved.0,"aw",@nobits
	.weak		__nv_reservedSMEM_offset_0_alias
	.size		__nv_reservedSMEM_offset_0_alias, 0, 64
	.other		__nv_reservedSMEM_offset_0_alias,@"STO_CUDA_RESERVED_SHARED STV_DEFAULT"
__nv_reservedSMEM_offset_0_alias:
	.zero		0
	.zero		64


//--------------------- .nv.constant0._Z23cleap_kernel_paint_meshP6float4iffff --------------------------
	.section	.nv.constant0._Z23cleap_kernel_paint_meshP6float4iffff,"a",@progbits
	.sectionflags	@""
	.align	4
.nv.constant0._Z23cleap_kernel_paint_meshP6float4iffff:
	.zero		924


//--------------------- SYMBOLS --------------------------

	.type		.nv.reservedSmem.offset0,@object
	.size		.nv.reservedSmem.offset0,0x4
